//
// Generated by NVIDIA NVVM Compiler
//
// Compiler Build ID: CL-36424714
// Cuda compilation tools, release 13.0, V13.0.88
// Based on NVVM 20.0.0
//

.version 9.0
.target sm_100
.address_size 64


.entry _Z12_take_last2dPdPKdPii(
	.param .u64 .ptr .align 1 _Z12_take_last2dPdPKdPii_param_0,
	.param .u64 .ptr .align 1 _Z12_take_last2dPdPKdPii_param_1,
	.param .u64 .ptr .align 1 _Z12_take_last2dPdPKdPii_param_2,
	.param .u32 _Z12_take_last2dPdPKdPii_param_3
)
{
	.reg .pred 	%p<2>;
	.reg .b32 	%r<22>;
	.reg .b64 	%rd<15>;
	.reg .b64 	%fd<2>;

	ld.param.u64 	%rd1, [_Z12_take_last2dPdPKdPii_param_0];
	ld.param.u64 	%rd2, [_Z12_take_last2dPdPKdPii_param_1];
	ld.param.u64 	%rd3, [_Z12_take_last2dPdPKdPii_param_2];
	ld.param.u32 	%r4, [_Z12_take_last2dPdPKdPii_param_3];
	mov.u32 	%r5, %ctaid.x;
	mov.u32 	%r6, %ntid.x;
	mov.u32 	%r7, %tid.x;
	mad.lo.s32 	%r1, %r5, %r6, %r7;
	mov.u32 	%r8, %ctaid.y;
	mov.u32 	%r9, %ntid.y;
	mov.u32 	%r10, %tid.y;
	mad.lo.s32 	%r11, %r8, %r9, %r10;
	max.s32 	%r12, %r1, %r11;
	setp.ge.s32 	%p1, %r12, %r4;
	@%p1 bra 	$L__BB0_2;
	cvta.to.global.u64 	%rd4, %rd3;
	cvta.to.global.u64 	%rd5, %rd2;
	cvta.to.global.u64 	%rd6, %rd1;
	mov.u32 	%r13, %ctaid.z;
	mul.wide.s32 	%rd7, %r1, 4;
	add.s64 	%rd8, %rd4, %rd7;
	ld.global.u32 	%r14, [%rd8];
	mul.wide.u32 	%rd9, %r11, 4;
	add.s64 	%rd10, %rd4, %rd9;
	ld.global.u32 	%r15, [%rd10];
	mul.lo.s32 	%r16, %r4, %r13;
	mul.lo.s32 	%r17, %r16, %r4;
	mad.lo.s32 	%r18, %r14, %r4, %r17;
	add.s32 	%r19, %r18, %r15;
	mul.wide.s32 	%rd11, %r19, 8;
	add.s64 	%rd12, %rd5, %rd11;
	ld.global.f64 	%fd1, [%rd12];
	mad.lo.s32 	%r20, %r4, %r1, %r11;
	add.s32 	%r21, %r20, %r17;
	mul.wide.s32 	%rd13, %r21, 8;
	add.s64 	%rd14, %rd6, %rd13;
	st.global.f64 	[%rd14], %fd1;
$L__BB0_2:
	ret;

}
.entry _Z8_takebakPdS_Piiii(
	.param .u64 .ptr .align 1 _Z8_takebakPdS_Piiii_param_0,
	.param .u64 .ptr .align 1 _Z8_takebakPdS_Piiii_param_1,
	.param .u64 .ptr .align 1 _Z8_takebakPdS_Piiii_param_2,
	.param .u32 _Z8_takebakPdS_Piiii_param_3,
	.param .u32 _Z8_takebakPdS_Piiii_param_4,
	.param .u32 _Z8_takebakPdS_Piiii_param_5
)
{
	.reg .pred 	%p<7>;
	.reg .b32 	%r<12>;
	.reg .b64 	%rd<72>;
	.reg .b64 	%fd<6>;

	ld.param.u64 	%rd42, [_Z8_takebakPdS_Piiii_param_0];
	ld.param.u64 	%rd43, [_Z8_takebakPdS_Piiii_param_1];
	ld.param.u64 	%rd41, [_Z8_takebakPdS_Piiii_param_2];
	ld.param.u32 	%r4, [_Z8_takebakPdS_Piiii_param_3];
	ld.param.u32 	%r5, [_Z8_takebakPdS_Piiii_param_4];
	ld.param.u32 	%r6, [_Z8_takebakPdS_Piiii_param_5];
	cvta.to.global.u64 	%rd1, %rd42;
	cvta.to.global.u64 	%rd2, %rd43;
	mov.u32 	%r7, %ctaid.x;
	mov.u32 	%r8, %ntid.x;
	mov.u32 	%r9, %tid.x;
	mad.lo.s32 	%r1, %r7, %r8, %r9;
	setp.gt.s32 	%p1, %r1, %r6;
	@%p1 bra 	$L__BB1_8;
	cvta.to.global.u64 	%rd3, %rd41;
	mov.u32 	%r2, %ctaid.y;
	mul.lo.s32 	%r3, %r2, 80;
	add.s32 	%r10, %r3, 80;
	min.s32 	%r11, %r10, %r4;
	cvt.s64.s32 	%rd4, %r1;
	cvt.s64.s32 	%rd5, %r11;
	setp.ge.u32 	%p2, %r3, %r11;
	@%p2 bra 	$L__BB1_8;
	shl.b64 	%rd44, %rd4, 2;
	add.s64 	%rd45, %rd3, %rd44;
	ld.global.s32 	%rd9, [%rd45];
	cvt.u64.u32 	%rd6, %r3;
	cvt.s64.s32 	%rd7, %r6;
	cvt.s64.s32 	%rd8, %r5;
	add.s64 	%rd46, %rd6, 1;
	max.u64 	%rd10, %rd5, %rd46;
	and.b64  	%rd11, %rd10, 3;
	setp.eq.s64 	%p3, %rd11, 0;
	mov.u64 	%rd71, %rd6;
	@%p3 bra 	$L__BB1_5;
	cvt.u64.u32 	%rd47, %r2;
	mul.lo.s64 	%rd48, %rd8, %rd47;
	shl.b64 	%rd49, %rd9, 3;
	mad.lo.s64 	%rd50, %rd48, 640, %rd49;
	add.s64 	%rd67, %rd1, %rd50;
	shl.b64 	%rd13, %rd8, 3;
	mul.lo.s64 	%rd51, %rd7, %rd47;
	shl.b64 	%rd52, %rd4, 3;
	mad.lo.s64 	%rd53, %rd51, 640, %rd52;
	add.s64 	%rd66, %rd2, %rd53;
	shl.b64 	%rd15, %rd7, 3;
	neg.s64 	%rd65, %rd11;
	add.s64 	%rd71, %rd6, %rd11;
$L__BB1_4:
	.pragma "nounroll";
	ld.global.f64 	%fd1, [%rd66];
	st.global.f64 	[%rd67], %fd1;
	add.s64 	%rd67, %rd67, %rd13;
	add.s64 	%rd66, %rd66, %rd15;
	add.s64 	%rd65, %rd65, 1;
	setp.ne.s64 	%p4, %rd65, 0;
	@%p4 bra 	$L__BB1_4;
$L__BB1_5:
	sub.s64 	%rd54, %rd6, %rd10;
	setp.gt.u64 	%p5, %rd54, -4;
	@%p5 bra 	$L__BB1_8;
	shl.b64 	%rd25, %rd8, 3;
	mad.lo.s64 	%rd55, %rd71, %rd8, %rd9;
	shl.b64 	%rd56, %rd55, 3;
	add.s64 	%rd70, %rd1, %rd56;
	shl.b64 	%rd27, %rd8, 5;
	shl.b64 	%rd28, %rd8, 4;
	mul.lo.s64 	%rd29, %rd8, 24;
	shl.b64 	%rd30, %rd7, 3;
	mad.lo.s64 	%rd57, %rd71, %rd7, %rd4;
	shl.b64 	%rd58, %rd57, 3;
	add.s64 	%rd69, %rd2, %rd58;
	shl.b64 	%rd32, %rd7, 5;
	shl.b64 	%rd33, %rd7, 4;
	mul.lo.s64 	%rd34, %rd7, 24;
$L__BB1_7:
	.pragma "nounroll";
	ld.global.f64 	%fd2, [%rd69];
	st.global.f64 	[%rd70], %fd2;
	add.s64 	%rd59, %rd69, %rd30;
	ld.global.f64 	%fd3, [%rd59];
	add.s64 	%rd60, %rd70, %rd25;
	st.global.f64 	[%rd60], %fd3;
	add.s64 	%rd61, %rd69, %rd33;
	ld.global.f64 	%fd4, [%rd61];
	add.s64 	%rd62, %rd70, %rd28;
	st.global.f64 	[%rd62], %fd4;
	add.s64 	%rd63, %rd69, %rd34;
	ld.global.f64 	%fd5, [%rd63];
	add.s64 	%rd64, %rd70, %rd29;
	st.global.f64 	[%rd64], %fd5;
	add.s64 	%rd71, %rd71, 4;
	add.s64 	%rd70, %rd70, %rd27;
	add.s64 	%rd69, %rd69, %rd32;
	setp.lt.u64 	%p6, %rd71, %rd5;
	@%p6 bra 	$L__BB1_7;
$L__BB1_8:
	ret;

}


// ===== COMPILED SASS (sm_100) =====

	.target	sm_100

	.elftype	@"ET_EXEC"


//--------------------- .note.nv.tkinfo           --------------------------
	.section	.note.nv.tkinfo,"",@"SHT_NOTE"
	.sectionflags	@"SHF_NOTE_NV_TKINFO"
	.tkinfo
        /*0018*/ 	.word	0x00000002
        /*0030*/ 	.string	""
        /*0030*/ 	.string	"ptxas"
        /*0030*/ 	.string	"Cuda compilation tools, release 13.0, V13.0.88"
        /*0030*/ 	.string	"Build cuda_13.0.r13.0/compiler.36424714_0"
        /*0030*/ 	.string	"-arch sm_100 -m 64 "



//--------------------- .note.nv.cuinfo           --------------------------
	.section	.note.nv.cuinfo,"",@"SHT_NOTE"
	.sectionflags	@"SHF_NOTE_NV_CUINFO"
        /*0018*/ 	.short	0x0002
        /*001a*/ 	.short	0x0064
        /*001c*/ 	.short	0x0082
	.zero		2


//--------------------- .nv.info                  --------------------------
	.section	.nv.info,"",@"SHT_CUDA_INFO"
	.align	4


	//----- nvinfo : EIATTR_REGCOUNT
	.align		4
        /*0000*/ 	.byte	0x04, 0x2f
        /*0002*/ 	.short	(.L_1 - .L_0)
	.align		4
.L_0:
        /*0004*/ 	.word	index@(_Z12_take_last2dPdPKdPii)
        /*0008*/ 	.word	0x00000010


	//----- nvinfo : EIATTR_FRAME_SIZE
	.align		4
.L_1:
        /*000c*/ 	.byte	0x04, 0x11
        /*000e*/ 	.short	(.L_3 - .L_2)
	.align		4
.L_2:
        /*0010*/ 	.word	index@(_Z12_take_last2dPdPKdPii)
        /*0014*/ 	.word	0x00000000


	//----- nvinfo : EIATTR_REGCOUNT
	.align		4
.L_3:
        /*0018*/ 	.byte	0x04, 0x2f
        /*001a*/ 	.short	(.L_5 - .L_4)
	.align		4
.L_4:
        /*001c*/ 	.word	index@(_Z8_takebakPdS_Piiii)
        /*0020*/ 	.word	0x00000020


	//----- nvinfo : EIATTR_FRAME_SIZE
	.align		4
.L_5:
        /*0024*/ 	.byte	0x04, 0x11
        /*0026*/ 	.short	(.L_7 - .L_6)
	.align		4
.L_6:
        /*0028*/ 	.word	index@(_Z8_takebakPdS_Piiii)
        /*002c*/ 	.word	0x00000000


	//----- nvinfo : EIATTR_MIN_STACK_SIZE
	.align		4
.L_7:
        /*0030*/ 	.byte	0x04, 0x12
        /*0032*/ 	.short	(.L_9 - .L_8)
	.align		4
.L_8:
        /*0034*/ 	.word	index@(_Z8_takebakPdS_Piiii)
        /*0038*/ 	.word	0x00000000


	//----- nvinfo : EIATTR_MIN_STACK_SIZE
	.align		4
.L_9:
        /*003c*/ 	.byte	0x04, 0x12
        /*003e*/ 	.short	(.L_11 - .L_10)
	.align		4
.L_10:
        /*0040*/ 	.word	index@(_Z12_take_last2dPdPKdPii)
        /*0044*/ 	.word	0x00000000
.L_11:


//--------------------- .nv.compat                --------------------------
	.section	.nv.compat,"",@"SHT_CUDA_COMPAT_INFO"
	.align	4
        /*0000*/ 	.byte	0x02, 0x09, 0x00, 0x00, 0x02, 0x02, 0x01, 0x00, 0x02, 0x05, 0x05, 0x00, 0x03, 0x07, 0x01, 0x01
        /*0010*/ 	.byte	0x02, 0x03, 0x00, 0x00, 0x02, 0x06, 0x01, 0x00, 0x04, 0x0b, 0x08, 0x00, 0x09, 0x00, 0x00, 0x00
        /*0020*/ 	.byte	0x00, 0x00, 0x00, 0x00


//--------------------- .nv.info._Z8_takebakPdS_Piiii --------------------------
	.section	.nv.info._Z8_takebakPdS_Piiii,"",@"SHT_CUDA_INFO"
	.sectionflags	@""
	.align	4


	//----- nvinfo : EIATTR_CUDA_API_VERSION
	.align		4
        /*0000*/ 	.byte	0x04, 0x37
        /*0002*/ 	.short	(.L_13 - .L_12)
.L_12:
        /*0004*/ 	.word	0x00000082


	//----- nvinfo : EIATTR_KPARAM_INFO
	.align		4
.L_13:
        /*0008*/ 	.byte	0x04, 0x17
        /*000a*/ 	.short	(.L_15 - .L_14)
.L_14:
        /*000c*/ 	.word	0x00000000
        /*0010*/ 	.short	0x0005
        /*0012*/ 	.short	0x0020
        /*0014*/ 	.byte	0x00, 0xf0, 0x11, 0x00


	//----- nvinfo : EIATTR_KPARAM_INFO
	.align		4
.L_15:
        /*0018*/ 	.byte	0x04, 0x17
        /*001a*/ 	.short	(.L_17 - .L_16)
.L_16:
        /*001c*/ 	.word	0x00000000
        /*0020*/ 	.short	0x0004
        /*0022*/ 	.short	0x001c
        /*0024*/ 	.byte	0x00, 0xf0, 0x11, 0x00


	//----- nvinfo : EIATTR_KPARAM_INFO
	.align		4
.L_17:
        /*0028*/ 	.byte	0x04, 0x17
        /*002a*/ 	.short	(.L_19 - .L_18)
.L_18:
        /*002c*/ 	.word	0x00000000
        /*0030*/ 	.short	0x0003
        /*0032*/ 	.short	0x0018
        /*0034*/ 	.byte	0x00, 0xf0, 0x11, 0x00


	//----- nvinfo : EIATTR_KPARAM_INFO
	.align		4
.L_19:
        /*0038*/ 	.byte	0x04, 0x17
        /*003a*/ 	.short	(.L_21 - .L_20)
.L_20:
        /*003c*/ 	.word	0x00000000
        /*0040*/ 	.short	0x0002
        /*0042*/ 	.short	0x0010
        /*0044*/ 	.byte	0x00, 0xf5, 0x21, 0x00


	//----- nvinfo : EIATTR_KPARAM_INFO
	.align		4
.L_21:
        /*0048*/ 	.byte	0x04, 0x17
        /*004a*/ 	.short	(.L_23 - .L_22)
.L_22:
        /*004c*/ 	.word	0x00000000
        /*0050*/ 	.short	0x0001
        /*0052*/ 	.short	0x0008
        /*0054*/ 	.byte	0x00, 0xf5, 0x21, 0x00


	//----- nvinfo : EIATTR_KPARAM_INFO
	.align		4
.L_23:
        /*0058*/ 	.byte	0x04, 0x17
        /*005a*/ 	.short	(.L_25 - .L_24)
.L_24:
        /*005c*/ 	.word	0x00000000
        /*0060*/ 	.short	0x0000
        /*0062*/ 	.short	0x0000
        /*0064*/ 	.byte	0x00, 0xf5, 0x21, 0x00


	//----- nvinfo : EIATTR_SPARSE_MMA_MASK
	.align		4
.L_25:
        /*0068*/ 	.byte	0x03, 0x50
        /*006a*/ 	.short	0x0000


	//----- nvinfo : EIATTR_MAXREG_COUNT
	.align		4
        /*006c*/ 	.byte	0x03, 0x1b
        /*006e*/ 	.short	0x00ff


	//----- nvinfo : EIATTR_MERCURY_ISA_VERSION
	.align		4
        /*0070*/ 	.byte	0x03, 0x5f
        /*0072*/ 	.short	0x0101


	//----- nvinfo : EIATTR_VRC_CTA_INIT_COUNT
	.align		4
        /*0074*/ 	.byte	0x02, 0x4a
	.zero		1
	.zero		1


	//----- nvinfo : EIATTR_EXIT_INSTR_OFFSETS
	.align		4
        /*0078*/ 	.byte	0x04, 0x1c
        /*007a*/ 	.short	(.L_27 - .L_26)


	//   ....[0]....
.L_26:
        /*007c*/ 	.word	0x00000070


	//   ....[1]....
        /*0080*/ 	.word	0x000000d0


	//   ....[2]....
        /*0084*/ 	.word	0x00000500


	//   ....[3]....
        /*0088*/ 	.word	0x00000860


	//----- nvinfo : EIATTR_CBANK_PARAM_SIZE
	.align		4
.L_27:
        /*008c*/ 	.byte	0x03, 0x19
        /*008e*/ 	.short	0x0024


	//----- nvinfo : EIATTR_PARAM_CBANK
	.align		4
        /*0090*/ 	.byte	0x04, 0x0a
        /*0092*/ 	.short	(.L_29 - .L_28)
	.align		4
.L_28:
        /*0094*/ 	.word	index@(.nv.constant0._Z8_takebakPdS_Piiii)
        /*0098*/ 	.short	0x0380
        /*009a*/ 	.short	0x0024


	//----- nvinfo : EIATTR_SW_WAR
	.align		4
.L_29:
        /*009c*/ 	.byte	0x04, 0x36
        /*009e*/ 	.short	(.L_31 - .L_30)
.L_30:
        /*00a0*/ 	.word	0x00000008
.L_31:


//--------------------- .nv.info._Z12_take_last2dPdPKdPii --------------------------
	.section	.nv.info._Z12_take_last2dPdPKdPii,"",@"SHT_CUDA_INFO"
	.sectionflags	@""
	.align	4


	//----- nvinfo : EIATTR_CUDA_API_VERSION
	.align		4
        /*0000*/ 	.byte	0x04, 0x37
        /*0002*/ 	.short	(.L_33 - .L_32)
.L_32:
        /*0004*/ 	.word	0x00000082


	//----- nvinfo : EIATTR_KPARAM_INFO
	.align		4
.L_33:
        /*0008*/ 	.byte	0x04, 0x17
        /*000a*/ 	.short	(.L_35 - .L_34)
.L_34:
        /*000c*/ 	.word	0x00000000
        /*0010*/ 	.short	0x0003
        /*0012*/ 	.short	0x0018
        /*0014*/ 	.byte	0x00, 0xf0, 0x11, 0x00


	//----- nvinfo : EIATTR_KPARAM_INFO
	.align		4
.L_35:
        /*0018*/ 	.byte	0x04, 0x17
        /*001a*/ 	.short	(.L_37 - .L_36)
.L_36:
        /*001c*/ 	.word	0x00000000
        /*0020*/ 	.short	0x0002
        /*0022*/ 	.short	0x0010
        /*0024*/ 	.byte	0x00, 0xf5, 0x21, 0x00


	//----- nvinfo : EIATTR_KPARAM_INFO
	.align		4
.L_37:
        /*0028*/ 	.byte	0x04, 0x17
        /*002a*/ 	.short	(.L_39 - .L_38)
.L_38:
        /*002c*/ 	.word	0x00000000
        /*0030*/ 	.short	0x0001
        /*0032*/ 	.short	0x0008
        /*0034*/ 	.byte	0x00, 0xf5, 0x21, 0x00


	//----- nvinfo : EIATTR_KPARAM_INFO
	.align		4
.L_39:
        /*0038*/ 	.byte	0x04, 0x17
        /*003a*/ 	.short	(.L_41 - .L_40)
.L_40:
        /*003c*/ 	.word	0x00000000
        /*0040*/ 	.short	0x0000
        /*0042*/ 	.short	0x0000
        /*0044*/ 	.byte	0x00, 0xf5, 0x21, 0x00


	//----- nvinfo : EIATTR_SPARSE_MMA_MASK
	.align		4
.L_41:
        /*0048*/ 	.byte	0x03, 0x50
        /*004a*/ 	.short	0x0000


	//----- nvinfo : EIATTR_MAXREG_COUNT
	.align		4
        /*004c*/ 	.byte	0x03, 0x1b
        /*004e*/ 	.short	0x00ff


	//----- nvinfo : EIATTR_MERCURY_ISA_VERSION
	.align		4
        /*0050*/ 	.byte	0x03, 0x5f
        /*0052*/ 	.short	0x0101


	//----- nvinfo : EIATTR_VRC_CTA_INIT_COUNT
	.align		4
        /*0054*/ 	.byte	0x02, 0x4a
	.zero		1
	.zero		1


	//----- nvinfo : EIATTR_EXIT_INSTR_OFFSETS
	.align		4
        /*0058*/ 	.byte	0x04, 0x1c
        /*005a*/ 	.short	(.L_43 - .L_42)


	//   ....[0]....
.L_42:
        /*005c*/ 	.word	0x000000c0


	//   ....[1]....
        /*0060*/ 	.word	0x00000200


	//----- nvinfo : EIATTR_CBANK_PARAM_SIZE
	.align		4
.L_43:
        /*0064*/ 	.byte	0x03, 0x19
        /*0066*/ 	.short	0x001c


	//----- nvinfo : EIATTR_PARAM_CBANK
	.align		4
        /*0068*/ 	.byte	0x04, 0x0a
        /*006a*/ 	.short	(.L_45 - .L_44)
	.align		4
.L_44:
        /*006c*/ 	.word	index@(.nv.constant0._Z12_take_last2dPdPKdPii)
        /*0070*/ 	.short	0x0380
        /*0072*/ 	.short	0x001c


	//----- nvinfo : EIATTR_SW_WAR
	.align		4
.L_45:
        /*0074*/ 	.byte	0x04, 0x36
        /*0076*/ 	.short	(.L_47 - .L_46)
.L_46:
        /*0078*/ 	.word	0x00000008
.L_47:


//--------------------- .nv.callgraph             --------------------------
	.section	.nv.callgraph,"",@"SHT_CUDA_CALLGRAPH"
	.align	4
	.sectionentsize	8
	.align		4
        /*0000*/ 	.word	0x00000000
	.align		4
        /*0004*/ 	.word	0xffffffff
	.align		4
        /*0008*/ 	.word	0x00000000
	.align		4
        /*000c*/ 	.word	0xfffffffe
	.align		4
        /*0010*/ 	.word	0x00000000
	.align		4
        /*0014*/ 	.word	0xfffffffd
	.align		4
        /*0018*/ 	.word	0x00000000
	.align		4
        /*001c*/ 	.word	0xfffffffc


//--------------------- .text._Z8_takebakPdS_Piiii --------------------------
	.section	.text._Z8_takebakPdS_Piiii,"ax",@progbits
	.align	128
.text._Z8_takebakPdS_Piiii:
        .type           _Z8_takebakPdS_Piiii,@function
        .size           _Z8_takebakPdS_Piiii,(.L_x_5 - _Z8_takebakPdS_Piiii)
        .other          _Z8_takebakPdS_Piiii,@"STO_CUDA_ENTRY STV_DEFAULT"
_Z8_takebakPdS_Piiii:
[----:B------:R-:W-:Y:S01]  /*0000*/  LDC R1, c[0x0][0x37c] ;  /* 0x0000df00ff017b82 */ /* 0x000fe20000000800 */
[----:B------:R-:W0:Y:S07]  /*0010*/  S2R R9, SR_TID.X ;  /* 0x0000000000097919 */ /* 0x000e2e0000002100 */
[----:B------:R-:W0:Y:S08]  /*0020*/  S2UR UR4, SR_CTAID.X ;  /* 0x00000000000479c3 */ /* 0x000e300000002500 */
[----:B------:R-:W0:Y:S08]  /*0030*/  LDC R8, c[0x0][0x360] ;  /* 0x0000d800ff087b82 */ /* 0x000e300000000800 */
[----:B------:R-:W1:Y:S01]  /*0040*/  LDC R0, c[0x0][0x3a0] ;  /* 0x0000e800ff007b82 */ /* 0x000e620000000800 */
[----:B0-----:R-:W-:-:S05]  /*0050*/  IMAD R8, R8, UR4, R9 ;  /* 0x0000000408087c24 */ /* 0x001fca000f8e0209 */
[----:B-1----:R-:W-:-:S13]  /*0060*/  ISETP.GT.AND P0, PT, R8, R0, PT ;  /* 0x000000000800720c */ /* 0x002fda0003f04270 */
[----:B------:R-:W-:Y:S05]  /*0070*/  @P0 EXIT ;  /* 0x000000000000094d */ /* 0x000fea0003800000 */
[----:B------:R-:W0:Y:S01]  /*0080*/  S2R R6, SR_CTAID.Y ;  /* 0x0000000000067919 */ /* 0x000e220000002600 */
[----:B------:R-:W1:Y:S01]  /*0090*/  LDC R3, c[0x0][0x398] ;  /* 0x0000e600ff037b82 */ /* 0x000e620000000800 */
[----:B0-----:R-:W-:-:S05]  /*00a0*/  IMAD R24, R6, 0x50, RZ ;  /* 0x0000005006187824 */ /* 0x001fca00078e02ff */
[----:B-1----:R-:W-:-:S04]  /*00b0*/  VIADDMNMX R2, R24, 0x50, R3, PT ;  /* 0x0000005018027846 */ /* 0x002fc80003800103 */
[----:B------:R-:W-:-:S13]  /*00c0*/  ISETP.GE.U32.AND P0, PT, R24, R2, PT ;  /* 0x000000021800720c */ /* 0x000fda0003f06070 */
[----:B------:R-:W-:Y:S05]  /*00d0*/  @P0 EXIT ;  /* 0x000000000000094d */ /* 0x000fea0003800000 */
[----:B------:R-:W0:Y:S01]  /*00e0*/  LDCU.64 UR6, c[0x0][0x390] ;  /* 0x00007200ff0677ac */ /* 0x000e220008000a00 */
[----:B------:R-:W-:Y:S01]  /*00f0*/  SHF.R.S32.HI R9, RZ, 0x1f, R8 ;  /* 0x0000001fff097819 */ /* 0x000fe20000011408 */
[----:B------:R-:W1:Y:S01]  /*0100*/  LDC R4, c[0x0][0x39c] ;  /* 0x0000e700ff047b82 */ /* 0x000e620000000800 */
[----:B------:R-:W2:Y:S01]  /*0110*/  LDCU.64 UR4, c[0x0][0x358] ;  /* 0x00006b00ff0477ac */ /* 0x000ea20008000a00 */
[----:B0-----:R-:W-:-:S04]  /*0120*/  LEA R12, P0, R8, UR6, 0x2 ;  /* 0x00000006080c7c11 */ /* 0x001fc8000f8010ff */
[----:B------:R-:W-:-:S05]  /*0130*/  LEA.HI.X R13, R8, UR7, R9, 0x2, P0 ;  /* 0x00000007080d7c11 */ /* 0x000fca00080f1409 */
[----:B--2---:R-:W2:Y:S01]  /*0140*/  LDG.E R12, desc[UR4][R12.64] ;  /* 0x000000040c0c7981 */ /* 0x004ea2000c1e1900 */
[----:B------:R-:W-:Y:S02]  /*0150*/  IADD3 R21, P1, PT, R24, 0x1, RZ ;  /* 0x0000000118157810 */ /* 0x000fe40007f3e0ff */
[----:B------:R-:W-:Y:S02]  /*0160*/  SHF.R.S32.HI R3, RZ, 0x1f, R2 ;  /* 0x0000001fff037819 */ /* 0x000fe40000011402 */
[----:B------:R-:W-:Y:S01]  /*0170*/  ISETP.GT.U32.AND P0, PT, R2, R21, PT ;  /* 0x000000150200720c */ /* 0x000fe20003f04070 */
[----:B------:R-:W-:Y:S01]  /*0180*/  IMAD.X R10, RZ, RZ, RZ, P1 ;  /* 0x000000ffff0a7224 */ /* 0x000fe200008e06ff */
[----:B-1----:R-:W-:-:S04]  /*0190*/  SHF.R.S32.HI R11, RZ, 0x1f, R4 ;  /* 0x0000001fff0b7819 */ /* 0x002fc80000011404 */
[----:B------:R-:W-:-:S04]  /*01a0*/  ISETP.GT.U32.AND.EX P0, PT, R3, R10, PT, P0 ;  /* 0x0000000a0300720c */ /* 0x000fc80003f04100 */
[----:B------:R-:W-:Y:S02]  /*01b0*/  SEL R21, R2, R21, P0 ;  /* 0x0000001502157207 */ /* 0x000fe40000000000 */
[----:B------:R-:W-:Y:S02]  /*01c0*/  SEL R7, R3, R10, P0 ;  /* 0x0000000a03077207 */ /* 0x000fe40000000000 */
[----:B------:R-:W-:Y:S02]  /*01d0*/  IADD3 R5, P2, PT, R24, -R21, RZ ;  /* 0x8000001518057210 */ /* 0x000fe40007f5e0ff */
[----:B------:R-:W-:Y:S02]  /*01e0*/  LOP3.LUT R21, R21, 0x3, RZ, 0xc0, !PT ;  /* 0x0000000315157812 */ /* 0x000fe400078ec0ff */
[----:B------:R-:W-:Y:S01]  /*01f0*/  ISETP.GT.U32.AND P0, PT, R5, -0x4, PT ;  /* 0xfffffffc0500780c */ /* 0x000fe20003f04070 */
[----:B------:R-:W-:Y:S01]  /*0200*/  IMAD.X R5, RZ, RZ, ~R7, P2 ;  /* 0x000000ffff057224 */ /* 0x000fe200010e0e07 */
[----:B------:R-:W-:Y:S01]  /*0210*/  ISETP.NE.U32.AND P1, PT, R21, RZ, PT ;  /* 0x000000ff1500720c */ /* 0x000fe20003f25070 */
[----:B------:R-:W-:-:S03]  /*0220*/  IMAD.MOV.U32 R7, RZ, RZ, RZ ;  /* 0x000000ffff077224 */ /* 0x000fc600078e00ff */
[----:B------:R-:W-:Y:S02]  /*0230*/  ISETP.NE.AND.EX P1, PT, RZ, RZ, PT, P1 ;  /* 0x000000ffff00720c */ /* 0x000fe40003f25310 */
[----:B------:R-:W-:Y:S02]  /*0240*/  ISETP.GT.U32.AND.EX P0, PT, R5, -0x1, PT, P0 ;  /* 0xffffffff0500780c */ /* 0x000fe40003f04100 */
[----:B------:R-:W-:Y:S02]  /*0250*/  SHF.R.S32.HI R5, RZ, 0x1f, R0 ;  /* 0x0000001fff057819 */ /* 0x000fe40000011400 */
[----:B--2---:R-:W-:-:S07]  /*0260*/  SHF.R.S32.HI R13, RZ, 0x1f, R12 ;  /* 0x0000001fff0d7819 */ /* 0x004fce000001140c */
[----:B------:R-:W-:Y:S05]  /*0270*/  @!P1 BRA `(.L_x_0) ;  /* 0x0000000000a09947 */ /* 0x000fea0003800000 */
[----:B------:R-:W0:Y:S01]  /*0280*/  LDCU.128 UR8, c[0x0][0x380] ;  /* 0x00007000ff0877ac */ /* 0x000e220008000c00 */
[----:B------:R-:W-:Y:S01]  /*0290*/  IMAD R23, R11, R6, RZ ;  /* 0x000000060b177224 */ /* 0x000fe200078e02ff */
[----:B------:R-:W-:Y:S01]  /*02a0*/  SHF.L.U64.HI R17, R12, 0x3, R13 ;  /* 0x000000030c117819 */ /* 0x000fe2000001020d */
[----:B------:R-:W-:Y:S01]  /*02b0*/  IMAD.WIDE.U32 R18, R6, R4, RZ ;  /* 0x0000000406127225 */ /* 0x000fe200078e00ff */
[----:B------:R-:W-:Y:S02]  /*02c0*/  SHF.L.U64.HI R15, R8, 0x3, R9 ;  /* 0x00000003080f7819 */ /* 0x000fe40000010209 */
[-C--:B------:R-:W-:Y:S01]  /*02d0*/  IADD3 R24, P3, PT, R24, R21.reuse, RZ ;  /* 0x0000001518187210 */ /* 0x080fe20007f7e0ff */
[----:B------:R-:W-:Y:S01]  /*02e0*/  IMAD R25, R5, R6, RZ ;  /* 0x0000000605197224 */ /* 0x000fe200078e02ff */
[----:B------:R-:W-:Y:S01]  /*02f0*/  IADD3 R21, P4, PT, RZ, -R21, RZ ;  /* 0x80000015ff157210 */ /* 0x000fe20007f9e0ff */
[----:B------:R-:W-:Y:S01]  /*0300*/  IMAD.WIDE.U32 R6, R6, R0, RZ ;  /* 0x0000000006067225 */ /* 0x000fe200078e00ff */
[----:B------:R-:W-:-:S03]  /*0310*/  SHF.L.U64.HI R27, R4, 0x3, R11 ;  /* 0x00000003041b7819 */ /* 0x000fc6000001020b */
[----:B------:R-:W-:Y:S02]  /*0320*/  IMAD.SHL.U32 R16, R12, 0x8, RZ ;  /* 0x000000080c107824 */ /* 0x000fe400078e00ff */
[----:B------:R-:W-:Y:S02]  /*0330*/  IMAD.SHL.U32 R14, R8, 0x8, RZ ;  /* 0x00000008080e7824 */ /* 0x000fe400078e00ff */
[----:B------:R-:W-:Y:S02]  /*0340*/  IMAD.IADD R10, R19, 0x1, R23 ;  /* 0x00000001130a7824 */ /* 0x000fe400078e0217 */
[----:B------:R-:W-:-:S04]  /*0350*/  IMAD.WIDE.U32 R16, R18, 0x280, R16 ;  /* 0x0000028012107825 */ /* 0x000fc800078e0010 */
[----:B------:R-:W-:Y:S01]  /*0360*/  IMAD.IADD R7, R7, 0x1, R25 ;  /* 0x0000000107077824 */ /* 0x000fe200078e0219 */
[----:B0-----:R-:W-:Y:S01]  /*0370*/  IADD3 R23, P1, PT, R16, UR8, RZ ;  /* 0x0000000810177c10 */ /* 0x001fe2000ff3e0ff */
[----:B------:R-:W-:-:S04]  /*0380*/  IMAD.WIDE.U32 R14, R6, 0x280, R14 ;  /* 0x00000280060e7825 */ /* 0x000fc800078e000e */
[----:B------:R-:W-:Y:S01]  /*0390*/  IMAD R25, R10, 0x280, RZ ;  /* 0x000002800a197824 */ /* 0x000fe200078e02ff */
[----:B------:R-:W-:Y:S01]  /*03a0*/  IADD3 R19, P2, PT, R14, UR10, RZ ;  /* 0x0000000a0e137c10 */ /* 0x000fe2000ff5e0ff */
[----:B------:R-:W-:Y:S02]  /*03b0*/  IMAD R7, R7, 0x280, RZ ;  /* 0x0000028007077824 */ /* 0x000fe400078e02ff */
[----:B------:R-:W-:Y:S01]  /*03c0*/  IMAD.X R6, RZ, RZ, -0x1, P4 ;  /* 0xffffffffff067424 */ /* 0x000fe200020e06ff */
[----:B------:R-:W-:Y:S02]  /*03d0*/  IADD3.X R18, PT, PT, R17, UR9, R25, P1, !PT ;  /* 0x0000000911127c10 */ /* 0x000fe40008ffe419 */
[----:B------:R-:W-:Y:S01]  /*03e0*/  IADD3.X R10, PT, PT, R15, UR11, R7, P2, !PT ;  /* 0x0000000b0f0a7c10 */ /* 0x000fe200097fe407 */
[----:B------:R-:W-:Y:S01]  /*03f0*/  IMAD.X R7, RZ, RZ, RZ, P3 ;  /* 0x000000ffff077224 */ /* 0x000fe200018e06ff */
[----:B------:R-:W-:-:S07]  /*0400*/  SHF.L.U64.HI R25, R0, 0x3, R5 ;  /* 0x0000000300197819 */ /* 0x000fce0000010205 */
.L_x_1:
[----:B0-----:R-:W-:Y:S02]  /*0410*/  IMAD.MOV.U32 R14, RZ, RZ, R19 ;  /* 0x000000ffff0e7224 */ /* 0x001fe400078e0013 */
[----:B------:R-:W-:-:S06]  /*0420*/  IMAD.MOV.U32 R15, RZ, RZ, R10 ;  /* 0x000000ffff0f7224 */ /* 0x000fcc00078e000a */
[----:B------:R-:W2:Y:S01]  /*0430*/  LDG.E.64 R14, desc[UR4][R14.64] ;  /* 0x000000040e0e7981 */ /* 0x000ea2000c1e1b00 */
[----:B------:R-:W-:Y:S01]  /*0440*/  IADD3 R21, P1, PT, R21, 0x1, RZ ;  /* 0x0000000115157810 */ /* 0x000fe20007f3e0ff */
[----:B------:R-:W-:Y:S01]  /*0450*/  IMAD.MOV.U32 R16, RZ, RZ, R23 ;  /* 0x000000ffff107224 */ /* 0x000fe200078e0017 */
[----:B------:R-:W-:Y:S01]  /*0460*/  LEA R23, P2, R4, R23, 0x3 ;  /* 0x0000001704177211 */ /* 0x000fe200078418ff */
[----:B------:R-:W-:Y:S01]  /*0470*/  IMAD.MOV.U32 R17, RZ, RZ, R18 ;  /* 0x000000ffff117224 */ /* 0x000fe200078e0012 */
[----:B------:R-:W-:Y:S01]  /*0480*/  LEA R19, P3, R0, R19, 0x3 ;  /* 0x0000001300137211 */ /* 0x000fe200078618ff */
[----:B------:R-:W-:Y:S01]  /*0490*/  IMAD.X R6, RZ, RZ, R6, P1 ;  /* 0x000000ffff067224 */ /* 0x000fe200008e0606 */
[----:B------:R-:W-:Y:S01]  /*04a0*/  ISETP.NE.U32.AND P1, PT, R21, RZ, PT ;  /* 0x000000ff1500720c */ /* 0x000fe20003f25070 */
[----:B------:R-:W-:Y:S02]  /*04b0*/  IMAD.X R18, R18, 0x1, R27, P2 ;  /* 0x0000000112127824 */ /* 0x000fe400010e061b */
[----:B------:R-:W-:Y:S01]  /*04c0*/  IMAD.X R10, R10, 0x1, R25, P3 ;  /* 0x000000010a0a7824 */ /* 0x000fe200018e0619 */
[----:B------:R-:W-:Y:S01]  /*04d0*/  ISETP.NE.AND.EX P1, PT, R6, RZ, PT, P1 ;  /* 0x000000ff0600720c */ /* 0x000fe20003f25310 */
[----:B--2---:R0:W-:-:S12]  /*04e0*/  STG.E.64 desc[UR4][R16.64], R14 ;  /* 0x0000000e10007986 */ /* 0x0041d8000c101b04 */
[----:B------:R-:W-:Y:S05]  /*04f0*/  @P1 BRA `(.L_x_1) ;  /* 0xfffffffc00c41947 */ /* 0x000fea000383ffff */
.L_x_0:
[----:B------:R-:W-:Y:S05]  /*0500*/  @P0 EXIT ;  /* 0x000000000000094d */ /* 0x000fea0003800000 */
[----:B------:R-:W1:Y:S01]  /*0510*/  LDCU.128 UR8, c[0x0][0x380] ;  /* 0x00007000ff0877ac */ /* 0x000e620008000c00 */
[C---:B------:R-:W-:Y:S01]  /*0520*/  IMAD R6, R7.reuse, R4, RZ ;  /* 0x0000000407067224 */ /* 0x040fe200078e02ff */
[C-C-:B------:R-:W-:Y:S01]  /*0530*/  SHF.L.U64.HI R25, R4.reuse, 0x3, R11.reuse ;  /* 0x0000000304197819 */ /* 0x140fe2000001020b */
[----:B------:R-:W-:Y:S01]  /*0540*/  IMAD R10, R7, R0, RZ ;  /* 0x00000000070a7224 */ /* 0x000fe200078e02ff */
[----:B------:R-:W-:Y:S01]  /*0550*/  SHF.L.U64.HI R27, R4, 0x5, R11 ;  /* 0x00000005041b7819 */ /* 0x000fe2000001020b */
[----:B------:R-:W-:Y:S01]  /*0560*/  IMAD.WIDE.U32 R12, R24, R4, R12 ;  /* 0x00000004180c7225 */ /* 0x000fe200078e000c */
[----:B------:R-:W-:-:S03]  /*0570*/  SHF.L.U64.HI R29, R4, 0x4, R11 ;  /* 0x00000004041d7819 */ /* 0x000fc6000001020b */
[----:B0-----:R-:W-:Y:S02]  /*0580*/  IMAD R17, R11, R24, R6 ;  /* 0x000000180b117224 */ /* 0x001fe400078e0206 */
[----:B------:R-:W-:Y:S01]  /*0590*/  IMAD.WIDE.U32 R14, R24, R0, R8 ;  /* 0x00000000180e7225 */ /* 0x000fe200078e0008 */
[----:B------:R-:W-:-:S03]  /*05a0*/  SHF.L.U64.HI R8, R0, 0x4, R5 ;  /* 0x0000000400087819 */ /* 0x000fc60000010205 */
[----:B------:R-:W-:Y:S01]  /*05b0*/  IMAD R19, R5, R24, R10 ;  /* 0x0000001805137224 */ /* 0x000fe200078e020a */
[----:B------:R-:W-:Y:S01]  /*05c0*/  SHF.L.U64.HI R10, R0, 0x3, R5 ;  /* 0x00000003000a7819 */ /* 0x000fe20000010205 */
[----:B------:R-:W-:Y:S01]  /*05d0*/  IMAD.IADD R17, R13, 0x1, R17 ;  /* 0x000000010d117824 */ /* 0x000fe200078e0211 */
[----:B-1----:R-:W-:Y:S01]  /*05e0*/  LEA R9, P0, R12, UR8, 0x3 ;  /* 0x000000080c097c11 */ /* 0x002fe2000f8018ff */
[----:B------:R-:W-:Y:S01]  /*05f0*/  IMAD.IADD R15, R15, 0x1, R19 ;  /* 0x000000010f0f7824 */ /* 0x000fe200078e0213 */
[----:B------:R-:W-:Y:S02]  /*0600*/  LEA R13, P1, R14, UR10, 0x3 ;  /* 0x0000000a0e0d7c11 */ /* 0x000fe4000f8218ff */
[----:B------:R-:W-:Y:S02]  /*0610*/  LEA.HI.X R6, R12, UR9, R17, 0x3, P0 ;  /* 0x000000090c067c11 */ /* 0x000fe400080f1c11 */
[----:B------:R-:W-:Y:S02]  /*0620*/  LEA.HI.X R15, R14, UR11, R15, 0x3, P1 ;  /* 0x0000000b0e0f7c11 */ /* 0x000fe400088f1c0f */
[----:B------:R-:W-:-:S07]  /*0630*/  SHF.L.U64.HI R12, R0, 0x5, R5 ;  /* 0x00000005000c7819 */ /* 0x000fce0000010205 */
.L_x_2:
[----:B------:R-:W-:-:S05]  /*0640*/  IMAD.MOV.U32 R14, RZ, RZ, R13 ;  /* 0x000000ffff0e7224 */ /* 0x000fca00078e000d */
[----:B------:R-:W2:Y:S01]  /*0650*/  LDG.E.64 R20, desc[UR4][R14.64] ;  /* 0x000000040e147981 */ /* 0x000ea2000c1e1b00 */
[----:B------:R-:W-:Y:S01]  /*0660*/  LEA R18, P0, R0, R13, 0x3 ;  /* 0x0000000d00127211 */ /* 0x000fe200078018ff */
[----:B0-----:R-:W-:Y:S02]  /*0670*/  IMAD.MOV.U32 R16, RZ, RZ, R9 ;  /* 0x000000ffff107224 */ /* 0x001fe400078e0009 */
[----:B------:R-:W-:Y:S02]  /*0680*/  IMAD.MOV.U32 R17, RZ, RZ, R6 ;  /* 0x000000ffff117224 */ /* 0x000fe400078e0006 */
[----:B------:R-:W-:Y:S01]  /*0690*/  IMAD.X R19, R15, 0x1, R10, P0 ;  /* 0x000000010f137824 */ /* 0x000fe200000e060a */
[----:B------:R-:W-:Y:S02]  /*06a0*/  LEA R22, P0, R4, R9, 0x3 ;  /* 0x0000000904167211 */ /* 0x000fe400078018ff */
[----:B--2---:R-:W-:Y:S04]  /*06b0*/  STG.E.64 desc[UR4][R16.64], R20 ;  /* 0x0000001410007986 */ /* 0x004fe8000c101b04 */
[----:B------:R-:W2:Y:S01]  /*06c0*/  LDG.E.64 R18, desc[UR4][R18.64] ;  /* 0x0000000412127981 */ /* 0x000ea2000c1e1b00 */
[----:B------:R-:W-:-:S05]  /*06d0*/  IMAD.X R23, R6, 0x1, R25, P0 ;  /* 0x0000000106177824 */ /* 0x000fca00000e0619 */
[----:B--2---:R0:W-:Y:S02]  /*06e0*/  STG.E.64 desc[UR4][R22.64], R18 ;  /* 0x0000001216007986 */ /* 0x0041e4000c101b04 */
[----:B0-----:R-:W-:-:S05]  /*06f0*/  LEA R22, P0, R0, R13, 0x4 ;  /* 0x0000000d00167211 */ /* 0x001fca00078020ff */
[----:B------:R-:W-:-:S05]  /*0700*/  IMAD.X R23, R15, 0x1, R8, P0 ;  /* 0x000000010f177824 */ /* 0x000fca00000e0608 */
[----:B------:R-:W2:Y:S01]  /*0710*/  LDG.E.64 R18, desc[UR4][R22.64] ;  /* 0x0000000416127981 */ /* 0x000ea2000c1e1b00 */
[----:B------:R-:W-:Y:S01]  /*0720*/  LEA R20, P0, R4, R9, 0x4 ;  /* 0x0000000904147211 */ /* 0x000fe200078020ff */
[----:B------:R-:W-:-:S04]  /*0730*/  IMAD R26, R5, 0x18, RZ ;  /* 0x00000018051a7824 */ /* 0x000fc800078e02ff */
[----:B------:R-:W-:Y:S01]  /*0740*/  IMAD.X R21, R6, 0x1, R29, P0 ;  /* 0x0000000106157824 */ /* 0x000fe200000e061d */
[----:B------:R-:W-:-:S04]  /*0750*/  IADD3 R24, P0, PT, R24, 0x4, RZ ;  /* 0x0000000418187810 */ /* 0x000fc80007f1e0ff */
[----:B--2---:R0:W-:Y:S02]  /*0760*/  STG.E.64 desc[UR4][R20.64], R18 ;  /* 0x0000001214007986 */ /* 0x0041e4000c101b04 */
[----:B0-----:R-:W-:-:S04]  /*0770*/  IMAD.WIDE.U32 R20, R0, 0x18, R14 ;  /* 0x0000001800147825 */ /* 0x001fc800078e000e */
[----:B------:R-:W-:-:S05]  /*0780*/  IMAD.IADD R21, R21, 0x1, R26 ;  /* 0x0000000115157824 */ /* 0x000fca00078e021a */
[----:B------:R-:W2:Y:S01]  /*0790*/  LDG.E.64 R22, desc[UR4][R20.64] ;  /* 0x0000000414167981 */ /* 0x000ea2000c1e1b00 */
[----:B------:R-:W-:Y:S01]  /*07a0*/  IMAD.X R7, RZ, RZ, R7, P0 ;  /* 0x000000ffff077224 */ /* 0x000fe200000e0607 */
[----:B------:R-:W-:Y:S01]  /*07b0*/  ISETP.GE.U32.AND P0, PT, R24, R2, PT ;  /* 0x000000021800720c */ /* 0x000fe20003f06070 */
[----:B------:R-:W-:Y:S01]  /*07c0*/  IMAD R14, R11, 0x18, RZ ;  /* 0x000000180b0e7824 */ /* 0x000fe200078e02ff */
[C---:B------:R-:W-:Y:S01]  /*07d0*/  LEA R9, P1, R4.reuse, R9, 0x5 ;  /* 0x0000000904097211 */ /* 0x040fe200078228ff */
[----:B------:R-:W-:Y:S01]  /*07e0*/  IMAD.WIDE.U32 R16, R4, 0x18, R16 ;  /* 0x0000001804107825 */ /* 0x000fe200078e0010 */
[----:B------:R-:W-:Y:S02]  /*07f0*/  ISETP.GE.U32.AND.EX P0, PT, R7, R3, PT, P0 ;  /* 0x000000030700720c */ /* 0x000fe40003f06100 */
[----:B------:R-:W-:Y:S01]  /*0800*/  LEA R13, P2, R0, R13, 0x5 ;  /* 0x0000000d000d7211 */ /* 0x000fe200078428ff */
[----:B------:R-:W-:Y:S02]  /*0810*/  IMAD.IADD R17, R17, 0x1, R14 ;  /* 0x0000000111117824 */ /* 0x000fe400078e020e */
[----:B------:R-:W-:-:S02]  /*0820*/  IMAD.X R6, R6, 0x1, R27, P1 ;  /* 0x0000000106067824 */ /* 0x000fc400008e061b */
[----:B------:R-:W-:Y:S01]  /*0830*/  IMAD.X R15, R15, 0x1, R12, P2 ;  /* 0x000000010f0f7824 */ /* 0x000fe200010e060c */
[----:B--2---:R0:W-:Y:S05]  /*0840*/  STG.E.64 desc[UR4][R16.64], R22 ;  /* 0x0000001610007986 */ /* 0x0041ea000c101b04 */
[----:B------:R-:W-:Y:S05]  /*0850*/  @!P0 BRA `(.L_x_2) ;  /* 0xfffffffc00788947 */ /* 0x000fea000383ffff */
[----:B------:R-:W-:Y:S05]  /*0860*/  EXIT ;  /* 0x000000000000794d */ /* 0x000fea0003800000 */
.L_x_3:
[----:B------:R-:W-:-:S00]  /*0870*/  BRA `(.L_x_3) ;  /* 0xfffffffc00fc7947 */ /* 0x000fc0000383ffff */
[----:B------:R-:W-:-:S00]  /*0880*/  NOP ;  /* 0x0000000000007918 */ /* 0x000fc00000000000 */
[----:B------:R-:W-:-:S00]  /*0890*/  NOP ;  /* 0x0000000000007918 */ /* 0x000fc00000000000 */
[----:B------:R-:W-:-:S00]  /*08a0*/  NOP ;  /* 0x0000000000007918 */ /* 0x000fc00000000000 */
[----:B------:R-:W-:-:S00]  /*08b0*/  NOP ;  /* 0x0000000000007918 */ /* 0x000fc00000000000 */
[----:B------:R-:W-:-:S00]  /*08c0*/  NOP ;  /* 0x0000000000007918 */ /* 0x000fc00000000000 */
[----:B------:R-:W-:-:S00]  /*08d0*/  NOP ;  /* 0x0000000000007918 */ /* 0x000fc00000000000 */
[----:B------:R-:W-:-:S00]  /*08e0*/  NOP ;  /* 0x0000000000007918 */ /* 0x000fc00000000000 */
[----:B------:R-:W-:-:S00]  /*08f0*/  NOP ;  /* 0x0000000000007918 */ /* 0x000fc00000000000 */
.L_x_5:


//--------------------- .text._Z12_take_last2dPdPKdPii --------------------------
	.section	.text._Z12_take_last2dPdPKdPii,"ax",@progbits
	.align	128
.text._Z12_take_last2dPdPKdPii:
        .type           _Z12_take_last2dPdPKdPii,@function
        .size           _Z12_take_last2dPdPKdPii,(.L_x_6 - _Z12_take_last2dPdPKdPii)
        .other          _Z12_take_last2dPdPKdPii,@"STO_CUDA_ENTRY STV_DEFAULT"
_Z12_take_last2dPdPKdPii:
[----:B------:R-:W-:Y:S01]  /*0000*/  LDC R1, c[0x0][0x37c] ;  /* 0x0000df00ff017b82 */ /* 0x000fe20000000800 */
[----:B------:R-:W0:Y:S07]  /*0010*/  S2R R0, SR_TID.X ;  /* 0x0000000000007919 */ /* 0x000e2e0000002100 */
[----:B------:R-:W0:Y:S01]  /*0020*/  S2UR UR4, SR_CTAID.X ;  /* 0x00000000000479c3 */ /* 0x000e220000002500 */
[----:B------:R-:W1:Y:S01]  /*0030*/  LDCU UR6, c[0x0][0x398] ;  /* 0x00007300ff0677ac */ /* 0x000e620008000800 */
[----:B------:R-:W2:Y:S06]  /*0040*/  S2R R3, SR_TID.Y ;  /* 0x0000000000037919 */ /* 0x000eac0000002200 */
[----:B------:R-:W0:Y:S08]  /*0050*/  LDC R11, c[0x0][0x360] ;  /* 0x0000d800ff0b7b82 */ /* 0x000e300000000800 */
[----:B------:R-:W2:Y:S08]  /*0060*/  S2UR UR5, SR_CTAID.Y ;  /* 0x00000000000579c3 */ /* 0x000eb00000002600 */
[----:B------:R-:W2:Y:S01]  /*0070*/  LDC R2, c[0x0][0x364] ;  /* 0x0000d900ff027b82 */ /* 0x000ea20000000800 */
[----:B0-----:R-:W-:-:S02]  /*0080*/  IMAD R11, R11, UR4, R0 ;  /* 0x000000040b0b7c24 */ /* 0x001fc4000f8e0200 */
[----:B--2---:R-:W-:-:S05]  /*0090*/  IMAD R0, R2, UR5, R3 ;  /* 0x0000000502007c24 */ /* 0x004fca000f8e0203 */
[----:B------:R-:W-:-:S04]  /*00a0*/  VIMNMX R2, PT, PT, R11, R0, !PT ;  /* 0x000000000b027248 */ /* 0x000fc80007fe0100 */
[----:B-1----:R-:W-:-:S13]  /*00b0*/  ISETP.GE.AND P0, PT, R2, UR6, PT ;  /* 0x0000000602007c0c */ /* 0x002fda000bf06270 */
[----:B------:R-:W-:Y:S05]  /*00c0*/  @P0 EXIT ;  /* 0x000000000000094d */ /* 0x000fea0003800000 */
[----:B------:R-:W0:Y:S01]  /*00d0*/  LDC.64 R4, c[0x0][0x390] ;  /* 0x0000e400ff047b82 */ /* 0x000e220000000a00 */
[----:B------:R-:W1:Y:S01]  /*00e0*/  LDCU.64 UR4, c[0x0][0x358] ;  /* 0x00006b00ff0477ac */ /* 0x000e620008000a00 */
[----:B------:R-:W2:Y:S06]  /*00f0*/  S2R R8, SR_CTAID.Z ;  /* 0x0000000000087919 */ /* 0x000eac0000002700 */
[----:B------:R-:W3:Y:S01]  /*0100*/  LDC.64 R6, c[0x0][0x388] ;  /* 0x0000e200ff067b82 */ /* 0x000ee20000000a00 */
[----:B0-----:R-:W-:-:S04]  /*0110*/  IMAD.WIDE R2, R11, 0x4, R4 ;  /* 0x000000040b027825 */ /* 0x001fc800078e0204 */
[----:B------:R-:W-:Y:S02]  /*0120*/  IMAD.WIDE.U32 R4, R0, 0x4, R4 ;  /* 0x0000000400047825 */ /* 0x000fe400078e0004 */
[----:B-1----:R-:W4:Y:S04]  /*0130*/  LDG.E R2, desc[UR4][R2.64] ;  /* 0x0000000402027981 */ /* 0x002f28000c1e1900 */
[----:B------:R-:W5:Y:S01]  /*0140*/  LDG.E R4, desc[UR4][R4.64] ;  /* 0x0000000404047981 */ /* 0x000f62000c1e1900 */
[----:B--2---:R-:W-:-:S04]  /*0150*/  IMAD R8, R8, UR6, RZ ;  /* 0x0000000608087c24 */ /* 0x004fc8000f8e02ff */
[----:B------:R-:W-:-:S04]  /*0160*/  IMAD R13, R8, UR6, RZ ;  /* 0x00000006080d7c24 */ /* 0x000fc8000f8e02ff */
[----:B----4-:R-:W-:-:S05]  /*0170*/  IMAD R9, R2, UR6, R13 ;  /* 0x0000000602097c24 */ /* 0x010fca000f8e020d */
[----:B-----5:R-:W-:-:S05]  /*0180*/  IADD3 R9, PT, PT, R4, R9, RZ ;  /* 0x0000000904097210 */ /* 0x020fca0007ffe0ff */
[----:B---3--:R-:W-:Y:S02]  /*0190*/  IMAD.WIDE R6, R9, 0x8, R6 ;  /* 0x0000000809067825 */ /* 0x008fe400078e0206 */
[----:B------:R-:W0:Y:S04]  /*01a0*/  LDC.64 R8, c[0x0][0x380] ;  /* 0x0000e000ff087b82 */ /* 0x000e280000000a00 */
[----:B------:R-:W2:Y:S01]  /*01b0*/  LDG.E.64 R6, desc[UR4][R6.64] ;  /* 0x0000000406067981 */ /* 0x000ea2000c1e1b00 */
[----:B------:R-:W-:-:S05]  /*01c0*/  IMAD R0, R11, UR6, R0 ;  /* 0x000000060b007c24 */ /* 0x000fca000f8e0200 */
[----:B------:R-:W-:-:S05]  /*01d0*/  IADD3 R3, PT, PT, R13, R0, RZ ;  /* 0x000000000d037210 */ /* 0x000fca0007ffe0ff */
[----:B0-----:R-:W-:-:S05]  /*01e0*/  IMAD.WIDE R2, R3, 0x8, R8 ;  /* 0x0000000803027825 */ /* 0x001fca00078e0208 */
[----:B--2---:R-:W-:Y:S01]  /*01f0*/  STG.E.64 desc[UR4][R2.64], R6 ;  /* 0x0000000602007986 */ /* 0x004fe2000c101b04 */
[----:B------:R-:W-:Y:S05]  /*0200*/  EXIT ;  /* 0x000000000000794d */ /* 0x000fea0003800000 */
.L_x_4:
        /* <DEDUP_REMOVED lines=15> */
.L_x_6:


//--------------------- .nv.shared.reserved.0     --------------------------
	.section	.nv.shared.reserved.0,"aw",@nobits
	.weak		__nv_reservedSMEM_offset_0_alias
	.size		__nv_reservedSMEM_offset_0_alias, 0, 64
	.other		__nv_reservedSMEM_offset_0_alias,@"STO_CUDA_RESERVED_SHARED STV_DEFAULT"
__nv_reservedSMEM_offset_0_alias:
	.zero		0
	.zero		64


//--------------------- .nv.constant0._Z8_takebakPdS_Piiii --------------------------
	.section	.nv.constant0._Z8_takebakPdS_Piiii,"a",@progbits
	.sectionflags	@""
	.align	4
.nv.constant0._Z8_takebakPdS_Piiii:
	.zero		932


//--------------------- .nv.constant0._Z12_take_last2dPdPKdPii --------------------------
	.section	.nv.constant0._Z12_take_last2dPdPKdPii,"a",@progbits
	.sectionflags	@""
	.align	4
.nv.constant0._Z12_take_last2dPdPKdPii:
	.zero		924


//--------------------- SYMBOLS --------------------------

	.type		.nv.reservedSmem.offset0,@object
	.size		.nv.reservedSmem.offset0,0x4
